//
// Generated by NVIDIA NVVM Compiler
//
// Compiler Build ID: CL-36424714
// Cuda compilation tools, release 13.0, V13.0.88
// Based on NVVM 20.0.0
//

.version 9.0
.target sm_100
.address_size 64

	// .globl	_Z13kernel_espejoPhS_ii

.visible .entry _Z13kernel_espejoPhS_ii(
	.param .u64 .ptr .align 1 _Z13kernel_espejoPhS_ii_param_0,
	.param .u64 .ptr .align 1 _Z13kernel_espejoPhS_ii_param_1,
	.param .u32 _Z13kernel_espejoPhS_ii_param_2,
	.param .u32 _Z13kernel_espejoPhS_ii_param_3
)
{
	.reg .pred 	%p<6>;
	.reg .b16 	%rs<21>;
	.reg .b32 	%r<46>;
	.reg .b64 	%rd<17>;

	ld.param.u64 	%rd7, [_Z13kernel_espejoPhS_ii_param_0];
	ld.param.u64 	%rd8, [_Z13kernel_espejoPhS_ii_param_1];
	ld.param.u32 	%r21, [_Z13kernel_espejoPhS_ii_param_2];
	cvta.to.global.u64 	%rd1, %rd8;
	cvta.to.global.u64 	%rd2, %rd7;
	mov.u32 	%r22, %ntid.x;
	mov.u32 	%r23, %ctaid.x;
	mov.u32 	%r24, %tid.x;
	mad.lo.s32 	%r25, %r22, %r23, %r24;
	rem.s32 	%r26, %r25, %r21;
	sub.s32 	%r27, %r25, %r26;
	shl.b32 	%r41, %r27, 2;
	shl.b32 	%r28, %r21, 2;
	add.s32 	%r38, %r28, %r41;
	add.s32 	%r2, %r38, -4;
	setp.lt.s32 	%p1, %r21, 2;
	@%p1 bra 	$L__BB0_8;
	add.s32 	%r30, %r41, 4;
	max.s32 	%r31, %r2, %r30;
	not.b32 	%r32, %r41;
	add.s32 	%r3, %r31, %r32;
	and.b32  	%r33, %r3, 12;
	setp.eq.s32 	%p2, %r33, 12;
	mov.u32 	%r44, %r2;
	@%p2 bra 	$L__BB0_5;
	shr.u32 	%r34, %r3, 2;
	add.s32 	%r35, %r34, 1;
	and.b32  	%r36, %r35, 3;
	neg.s32 	%r39, %r36;
	add.s64 	%rd3, %rd1, 1;
	add.s64 	%rd4, %rd2, -2;
	mov.u32 	%r40, %r2;
$L__BB0_3:
	.pragma "nounroll";
	cvt.s64.s32 	%rd9, %r41;
	add.s64 	%rd10, %rd3, %rd9;
	cvt.s64.s32 	%rd11, %r40;
	add.s64 	%rd12, %rd4, %rd11;
	add.s32 	%r40, %r40, -4;
	ld.global.u8 	%rs1, [%rd12+-2];
	st.global.u8 	[%rd10+-1], %rs1;
	ld.global.u8 	%rs2, [%rd12+-1];
	st.global.u8 	[%rd10], %rs2;
	ld.global.u8 	%rs3, [%rd12];
	st.global.u8 	[%rd10+1], %rs3;
	ld.global.u8 	%rs4, [%rd12+1];
	st.global.u8 	[%rd10+2], %rs4;
	add.s32 	%r41, %r41, 4;
	add.s32 	%r39, %r39, 1;
	setp.ne.s32 	%p3, %r39, 0;
	add.s32 	%r38, %r38, -4;
	@%p3 bra 	$L__BB0_3;
	add.s32 	%r44, %r38, -4;
$L__BB0_5:
	setp.lt.u32 	%p4, %r3, 12;
	@%p4 bra 	$L__BB0_8;
	add.s64 	%rd5, %rd1, 7;
	add.s64 	%rd6, %rd2, -8;
$L__BB0_7:
	cvt.s64.s32 	%rd13, %r41;
	add.s64 	%rd14, %rd5, %rd13;
	cvt.s64.s32 	%rd15, %r44;
	add.s64 	%rd16, %rd6, %rd15;
	ld.global.u8 	%rs5, [%rd16+4];
	st.global.u8 	[%rd14+-7], %rs5;
	ld.global.u8 	%rs6, [%rd16+5];
	st.global.u8 	[%rd14+-6], %rs6;
	ld.global.u8 	%rs7, [%rd16+6];
	st.global.u8 	[%rd14+-5], %rs7;
	ld.global.u8 	%rs8, [%rd16+7];
	st.global.u8 	[%rd14+-4], %rs8;
	ld.global.u8 	%rs9, [%rd16];
	st.global.u8 	[%rd14+-3], %rs9;
	ld.global.u8 	%rs10, [%rd16+1];
	st.global.u8 	[%rd14+-2], %rs10;
	ld.global.u8 	%rs11, [%rd16+2];
	st.global.u8 	[%rd14+-1], %rs11;
	ld.global.u8 	%rs12, [%rd16+3];
	st.global.u8 	[%rd14], %rs12;
	ld.global.u8 	%rs13, [%rd16+-4];
	st.global.u8 	[%rd14+1], %rs13;
	ld.global.u8 	%rs14, [%rd16+-3];
	st.global.u8 	[%rd14+2], %rs14;
	ld.global.u8 	%rs15, [%rd16+-2];
	st.global.u8 	[%rd14+3], %rs15;
	ld.global.u8 	%rs16, [%rd16+-1];
	st.global.u8 	[%rd14+4], %rs16;
	add.s32 	%r44, %r44, -16;
	ld.global.u8 	%rs17, [%rd16+-8];
	st.global.u8 	[%rd14+5], %rs17;
	ld.global.u8 	%rs18, [%rd16+-7];
	st.global.u8 	[%rd14+6], %rs18;
	ld.global.u8 	%rs19, [%rd16+-6];
	st.global.u8 	[%rd14+7], %rs19;
	ld.global.u8 	%rs20, [%rd16+-5];
	st.global.u8 	[%rd14+8], %rs20;
	add.s32 	%r41, %r41, 16;
	setp.lt.s32 	%p5, %r41, %r2;
	@%p5 bra 	$L__BB0_7;
$L__BB0_8:
	ret;

}


// ===== COMPILED SASS (sm_100) =====

	.target	sm_100

	.elftype	@"ET_EXEC"


//--------------------- .note.nv.tkinfo           --------------------------
	.section	.note.nv.tkinfo,"",@"SHT_NOTE"
	.sectionflags	@"SHF_NOTE_NV_TKINFO"
	.tkinfo
        /*0018*/ 	.word	0x00000002
        /*0030*/ 	.string	""
        /*0030*/ 	.string	"ptxas"
        /*0030*/ 	.string	"Cuda compilation tools, release 13.0, V13.0.88"
        /*0030*/ 	.string	"Build cuda_13.0.r13.0/compiler.36424714_0"
        /*0030*/ 	.string	"-arch sm_100 -m 64 "



//--------------------- .note.nv.cuinfo           --------------------------
	.section	.note.nv.cuinfo,"",@"SHT_NOTE"
	.sectionflags	@"SHF_NOTE_NV_CUINFO"
        /*0018*/ 	.short	0x0002
        /*001a*/ 	.short	0x0064
        /*001c*/ 	.short	0x0082
	.zero		2


//--------------------- .nv.info                  --------------------------
	.section	.nv.info,"",@"SHT_CUDA_INFO"
	.align	4


	//----- nvinfo : EIATTR_REGCOUNT
	.align		4
        /*0000*/ 	.byte	0x04, 0x2f
        /*0002*/ 	.short	(.L_1 - .L_0)
	.align		4
.L_0:
        /*0004*/ 	.word	index@(_Z13kernel_espejoPhS_ii)
        /*0008*/ 	.word	0x0000001e


	//----- nvinfo : EIATTR_FRAME_SIZE
	.align		4
.L_1:
        /*000c*/ 	.byte	0x04, 0x11
        /*000e*/ 	.short	(.L_3 - .L_2)
	.align		4
.L_2:
        /*0010*/ 	.word	index@(_Z13kernel_espejoPhS_ii)
        /*0014*/ 	.word	0x00000000


	//----- nvinfo : EIATTR_MIN_STACK_SIZE
	.align		4
.L_3:
        /*0018*/ 	.byte	0x04, 0x12
        /*001a*/ 	.short	(.L_5 - .L_4)
	.align		4
.L_4:
        /*001c*/ 	.word	index@(_Z13kernel_espejoPhS_ii)
        /*0020*/ 	.word	0x00000000
.L_5:


//--------------------- .nv.compat                --------------------------
	.section	.nv.compat,"",@"SHT_CUDA_COMPAT_INFO"
	.align	4
        /*0000*/ 	.byte	0x02, 0x09, 0x00, 0x00, 0x02, 0x02, 0x01, 0x00, 0x02, 0x05, 0x05, 0x00, 0x03, 0x07, 0x01, 0x01
        /*0010*/ 	.byte	0x02, 0x03, 0x00, 0x00, 0x02, 0x06, 0x01, 0x00, 0x04, 0x0b, 0x08, 0x00, 0x09, 0x00, 0x00, 0x00
        /*0020*/ 	.byte	0x00, 0x00, 0x00, 0x00


//--------------------- .nv.info._Z13kernel_espejoPhS_ii --------------------------
	.section	.nv.info._Z13kernel_espejoPhS_ii,"",@"SHT_CUDA_INFO"
	.sectionflags	@""
	.align	4


	//----- nvinfo : EIATTR_CUDA_API_VERSION
	.align		4
        /*0000*/ 	.byte	0x04, 0x37
        /*0002*/ 	.short	(.L_7 - .L_6)
.L_6:
        /*0004*/ 	.word	0x00000082


	//----- nvinfo : EIATTR_KPARAM_INFO
	.align		4
.L_7:
        /*0008*/ 	.byte	0x04, 0x17
        /*000a*/ 	.short	(.L_9 - .L_8)
.L_8:
        /*000c*/ 	.word	0x00000000
        /*0010*/ 	.short	0x0003
        /*0012*/ 	.short	0x0014
        /*0014*/ 	.byte	0x00, 0xf0, 0x11, 0x00


	//----- nvinfo : EIATTR_KPARAM_INFO
	.align		4
.L_9:
        /*0018*/ 	.byte	0x04, 0x17
        /*001a*/ 	.short	(.L_11 - .L_10)
.L_10:
        /*001c*/ 	.word	0x00000000
        /*0020*/ 	.short	0x0002
        /*0022*/ 	.short	0x0010
        /*0024*/ 	.byte	0x00, 0xf0, 0x11, 0x00


	//----- nvinfo : EIATTR_KPARAM_INFO
	.align		4
.L_11:
        /*0028*/ 	.byte	0x04, 0x17
        /*002a*/ 	.short	(.L_13 - .L_12)
.L_12:
        /*002c*/ 	.word	0x00000000
        /*0030*/ 	.short	0x0001
        /*0032*/ 	.short	0x0008
        /*0034*/ 	.byte	0x00, 0xf5, 0x21, 0x00


	//----- nvinfo : EIATTR_KPARAM_INFO
	.align		4
.L_13:
        /*0038*/ 	.byte	0x04, 0x17
        /*003a*/ 	.short	(.L_15 - .L_14)
.L_14:
        /*003c*/ 	.word	0x00000000
        /*0040*/ 	.short	0x0000
        /*0042*/ 	.short	0x0000
        /*0044*/ 	.byte	0x00, 0xf5, 0x21, 0x00


	//----- nvinfo : EIATTR_SPARSE_MMA_MASK
	.align		4
.L_15:
        /*0048*/ 	.byte	0x03, 0x50
        /*004a*/ 	.short	0x0000


	//----- nvinfo : EIATTR_MAXREG_COUNT
	.align		4
        /*004c*/ 	.byte	0x03, 0x1b
        /*004e*/ 	.short	0x00ff


	//----- nvinfo : EIATTR_MERCURY_ISA_VERSION
	.align		4
        /*0050*/ 	.byte	0x03, 0x5f
        /*0052*/ 	.short	0x0101


	//----- nvinfo : EIATTR_VRC_CTA_INIT_COUNT
	.align		4
        /*0054*/ 	.byte	0x02, 0x4a
	.zero		1
	.zero		1


	//----- nvinfo : EIATTR_EXIT_INSTR_OFFSETS
	.align		4
        /*0058*/ 	.byte	0x04, 0x1c
        /*005a*/ 	.short	(.L_17 - .L_16)


	//   ....[0]....
.L_16:
        /*005c*/ 	.word	0x000001f0


	//   ....[1]....
        /*0060*/ 	.word	0x00000500


	//   ....[2]....
        /*0064*/ 	.word	0x000007b0


	//----- nvinfo : EIATTR_CRS_STACK_SIZE
	.align		4
.L_17:
        /*0068*/ 	.byte	0x04, 0x1e
        /*006a*/ 	.short	(.L_19 - .L_18)
.L_18:
        /*006c*/ 	.word	0x00000000


	//----- nvinfo : EIATTR_CBANK_PARAM_SIZE
	.align		4
.L_19:
        /*0070*/ 	.byte	0x03, 0x19
        /*0072*/ 	.short	0x0018


	//----- nvinfo : EIATTR_PARAM_CBANK
	.align		4
        /*0074*/ 	.byte	0x04, 0x0a
        /*0076*/ 	.short	(.L_21 - .L_20)
	.align		4
.L_20:
        /*0078*/ 	.word	index@(.nv.constant0._Z13kernel_espejoPhS_ii)
        /*007c*/ 	.short	0x0380
        /*007e*/ 	.short	0x0018


	//----- nvinfo : EIATTR_SW_WAR
	.align		4
.L_21:
        /*0080*/ 	.byte	0x04, 0x36
        /*0082*/ 	.short	(.L_23 - .L_22)
.L_22:
        /*0084*/ 	.word	0x00000008
.L_23:


//--------------------- .nv.callgraph             --------------------------
	.section	.nv.callgraph,"",@"SHT_CUDA_CALLGRAPH"
	.align	4
	.sectionentsize	8
	.align		4
        /*0000*/ 	.word	0x00000000
	.align		4
        /*0004*/ 	.word	0xffffffff
	.align		4
        /*0008*/ 	.word	0x00000000
	.align		4
        /*000c*/ 	.word	0xfffffffe
	.align		4
        /*0010*/ 	.word	0x00000000
	.align		4
        /*0014*/ 	.word	0xfffffffd
	.align		4
        /*0018*/ 	.word	0x00000000
	.align		4
        /*001c*/ 	.word	0xfffffffc


//--------------------- .text._Z13kernel_espejoPhS_ii --------------------------
	.section	.text._Z13kernel_espejoPhS_ii,"ax",@progbits
	.align	128
        .global         _Z13kernel_espejoPhS_ii
        .type           _Z13kernel_espejoPhS_ii,@function
        .size           _Z13kernel_espejoPhS_ii,(.L_x_6 - _Z13kernel_espejoPhS_ii)
        .other          _Z13kernel_espejoPhS_ii,@"STO_CUDA_ENTRY STV_DEFAULT"
_Z13kernel_espejoPhS_ii:
.text._Z13kernel_espejoPhS_ii:
[----:B------:R-:W-:Y:S08]  /*0000*/  LDC R1, c[0x0][0x37c] ;  /* 0x0000df00ff017b82 */ /* 0x000ff00000000800 */
[----:B------:R-:W0:Y:S01]  /*0010*/  LDC R12, c[0x0][0x390] ;  /* 0x0000e400ff0c7b82 */ /* 0x000e220000000800 */
[----:B------:R-:W1:Y:S01]  /*0020*/  S2R R0, SR_CTAID.X ;  /* 0x0000000000007919 */ /* 0x000e620000002500 */
[----:B------:R-:W1:Y:S01]  /*0030*/  LDCU UR4, c[0x0][0x360] ;  /* 0x00006c00ff0477ac */ /* 0x000e620008000800 */
[----:B------:R-:W1:Y:S01]  /*0040*/  S2R R5, SR_TID.X ;  /* 0x0000000000057919 */ /* 0x000e620000002100 */
[----:B0-----:R-:W-:-:S04]  /*0050*/  IABS R7, R12 ;  /* 0x0000000c00077213 */ /* 0x001fc80000000000 */
[----:B------:R-:W0:Y:S01]  /*0060*/  I2F.RP R4, R7 ;  /* 0x0000000700047306 */ /* 0x000e220000209400 */
[----:B-1----:R-:W-:-:S05]  /*0070*/  IMAD R0, R0, UR4, R5 ;  /* 0x0000000400007c24 */ /* 0x002fca000f8e0205 */
[----:B------:R-:W-:Y:S02]  /*0080*/  ISETP.GE.AND P2, PT, R0, RZ, PT ;  /* 0x000000ff0000720c */ /* 0x000fe40003f46270 */
[----:B0-----:R-:W0:Y:S02]  /*0090*/  MUFU.RCP R4, R4 ;  /* 0x0000000400047308 */ /* 0x001e240000001000 */
[----:B0-----:R-:W-:Y:S01]  /*00a0*/  VIADD R2, R4, 0xffffffe ;  /* 0x0ffffffe04027836 */ /* 0x001fe20000000000 */
[----:B------:R-:W-:-:S05]  /*00b0*/  IABS R4, R0 ;  /* 0x0000000000047213 */ /* 0x000fca0000000000 */
[----:B------:R0:W1:Y:S02]  /*00c0*/  F2I.FTZ.U32.TRUNC.NTZ R3, R2 ;  /* 0x0000000200037305 */ /* 0x000064000021f000 */
[----:B0-----:R-:W-:Y:S02]  /*00d0*/  IMAD.MOV.U32 R2, RZ, RZ, RZ ;  /* 0x000000ffff027224 */ /* 0x001fe400078e00ff */
[----:B-1----:R-:W-:-:S04]  /*00e0*/  IMAD.MOV R6, RZ, RZ, -R3 ;  /* 0x000000ffff067224 */ /* 0x002fc800078e0a03 */
[----:B------:R-:W-:-:S04]  /*00f0*/  IMAD R5, R6, R7, RZ ;  /* 0x0000000706057224 */ /* 0x000fc800078e02ff */
[----:B------:R-:W-:-:S06]  /*0100*/  IMAD.HI.U32 R3, R3, R5, R2 ;  /* 0x0000000503037227 */ /* 0x000fcc00078e0002 */
[----:B------:R-:W-:-:S04]  /*0110*/  IMAD.HI.U32 R3, R3, R4, RZ ;  /* 0x0000000403037227 */ /* 0x000fc800078e00ff */
[----:B------:R-:W-:-:S04]  /*0120*/  IMAD.MOV R3, RZ, RZ, -R3 ;  /* 0x000000ffff037224 */ /* 0x000fc800078e0a03 */
[----:B------:R-:W-:-:S05]  /*0130*/  IMAD R2, R7, R3, R4 ;  /* 0x0000000307027224 */ /* 0x000fca00078e0204 */
[----:B------:R-:W-:-:S13]  /*0140*/  ISETP.GT.U32.AND P0, PT, R7, R2, PT ;  /* 0x000000020700720c */ /* 0x000fda0003f04070 */
[----:B------:R-:W-:Y:S02]  /*0150*/  @!P0 IADD3 R2, PT, PT, R2, -R7, RZ ;  /* 0x8000000702028210 */ /* 0x000fe40007ffe0ff */
[----:B------:R-:W-:Y:S02]  /*0160*/  ISETP.NE.AND P0, PT, R12, RZ, PT ;  /* 0x000000ff0c00720c */ /* 0x000fe40003f05270 */
[----:B------:R-:W-:-:S13]  /*0170*/  ISETP.GT.U32.AND P1, PT, R7, R2, PT ;  /* 0x000000020700720c */ /* 0x000fda0003f24070 */
[----:B------:R-:W-:-:S04]  /*0180*/  @!P1 IMAD.IADD R2, R2, 0x1, -R7 ;  /* 0x0000000102029824 */ /* 0x000fc800078e0a07 */
[----:B------:R-:W-:Y:S01]  /*0190*/  @!P2 IMAD.MOV R2, RZ, RZ, -R2 ;  /* 0x000000ffff02a224 */ /* 0x000fe200078e0a02 */
[----:B------:R-:W-:Y:S02]  /*01a0*/  @!P0 LOP3.LUT R2, RZ, R12, RZ, 0x33, !PT ;  /* 0x0000000cff028212 */ /* 0x000fe400078e33ff */
[----:B------:R-:W-:-:S03]  /*01b0*/  ISETP.GE.AND P0, PT, R12, 0x2, PT ;  /* 0x000000020c00780c */ /* 0x000fc60003f06270 */
[----:B------:R-:W-:-:S04]  /*01c0*/  IMAD.IADD R0, R0, 0x1, -R2 ;  /* 0x0000000100007824 */ /* 0x000fc800078e0a02 */
[----:B------:R-:W-:-:S05]  /*01d0*/  IMAD.SHL.U32 R7, R0, 0x4, RZ ;  /* 0x0000000400077824 */ /* 0x000fca00078e00ff */
[----:B------:R-:W-:Y:S01]  /*01e0*/  LEA R12, R12, R7, 0x2 ;  /* 0x000000070c0c7211 */ /* 0x000fe200078e10ff */
[----:B------:R-:W-:Y:S06]  /*01f0*/  @!P0 EXIT ;  /* 0x000000000000894d */ /* 0x000fec0003800000 */
[----:B------:R-:W-:Y:S01]  /*0200*/  VIADD R0, R12, 0xfffffffc ;  /* 0xfffffffc0c007836 */ /* 0x000fe20000000000 */
[----:B------:R-:W-:Y:S01]  /*0210*/  LOP3.LUT R9, RZ, R7, RZ, 0x33, !PT ;  /* 0x00000007ff097212 */ /* 0x000fe200078e33ff */
[----:B------:R-:W0:Y:S01]  /*0220*/  LDC.64 R2, c[0x0][0x380] ;  /* 0x0000e000ff027b82 */ /* 0x000e220000000a00 */
[----:B------:R-:W1:Y:S01]  /*0230*/  LDCU.64 UR4, c[0x0][0x358] ;  /* 0x00006b00ff0477ac */ /* 0x000e620008000a00 */
[----:B------:R-:W-:Y:S01]  /*0240*/  BSSY.RECONVERGENT B0, `(.L_x_0) ;  /* 0x000002a000007945 */ /* 0x000fe20003800200 */
[--C-:B------:R-:W-:Y:S01]  /*0250*/  VIADDMNMX R6, R7, 0x4, R0.reuse, !PT ;  /* 0x0000000407067846 */ /* 0x100fe20007800100 */
[----:B------:R-:W-:-:S04]  /*0260*/  IMAD.MOV.U32 R13, RZ, RZ, R0 ;  /* 0x000000ffff0d7224 */ /* 0x000fc800078e0000 */
[----:B------:R-:W-:Y:S01]  /*0270*/  IMAD.IADD R6, R6, 0x1, R9 ;  /* 0x0000000106067824 */ /* 0x000fe200078e0209 */
[----:B------:R-:W2:Y:S04]  /*0280*/  LDC.64 R4, c[0x0][0x388] ;  /* 0x0000e200ff047b82 */ /* 0x000ea80000000a00 */
[----:B------:R-:W-:-:S04]  /*0290*/  LOP3.LUT R8, R6, 0xc, RZ, 0xc0, !PT ;  /* 0x0000000c06087812 */ /* 0x000fc800078ec0ff */
[----:B------:R-:W-:-:S13]  /*02a0*/  ISETP.NE.AND P0, PT, R8, 0xc, PT ;  /* 0x0000000c0800780c */ /* 0x000fda0003f05270 */
[----:B-1----:R-:W-:Y:S05]  /*02b0*/  @!P0 BRA `(.L_x_1) ;  /* 0x0000000000888947 */ /* 0x002fea0003800000 */
[----:B------:R-:W-:Y:S01]  /*02c0*/  HFMA2 R9, -RZ, RZ, 0, 0 ;  /* 0x00000000ff097431 */ /* 0x000fe200000001ff */
[----:B------:R-:W-:Y:S01]  /*02d0*/  LEA.HI R13, R6, 0x1, RZ, 0x1e ;  /* 0x00000001060d7811 */ /* 0x000fe200078ff0ff */
[----:B------:R-:W-:Y:S01]  /*02e0*/  IMAD.MOV.U32 R8, RZ, RZ, 0x1 ;  /* 0x00000001ff087424 */ /* 0x000fe200078e00ff */
[----:B------:R-:W-:Y:S01]  /*02f0*/  BSSY.RECONVERGENT B1, `(.L_x_2) ;  /* 0x000001d000017945 */ /* 0x000fe20003800200 */
[----:B------:R-:W-:Y:S01]  /*0300*/  IMAD.MOV.U32 R10, RZ, RZ, -0x2 ;  /* 0xfffffffeff0a7424 */ /* 0x000fe200078e00ff */
[----:B------:R-:W-:Y:S01]  /*0310*/  LOP3.LUT R13, R13, 0x3, RZ, 0xc0, !PT ;  /* 0x000000030d0d7812 */ /* 0x000fe200078ec0ff */
[----:B------:R-:W-:Y:S01]  /*0320*/  IMAD.MOV.U32 R11, RZ, RZ, -0x1 ;  /* 0xffffffffff0b7424 */ /* 0x000fe200078e00ff */
[----:B------:R-:W-:Y:S01]  /*0330*/  MOV R19, R0 ;  /* 0x0000000000137202 */ /* 0x000fe20000000f00 */
[----:B------:R-:W-:Y:S02]  /*0340*/  IMAD.MOV.U32 R16, RZ, RZ, R12 ;  /* 0x000000ffff107224 */ /* 0x000fe400078e000c */
[----:B--2---:R-:W-:-:S04]  /*0350*/  IMAD.WIDE.U32 R8, R4, 0x1, R8 ;  /* 0x0000000104087825 */ /* 0x004fc800078e0008 */
[----:B0-----:R-:W-:-:S04]  /*0360*/  IMAD.WIDE.U32 R10, R2, 0x1, R10 ;  /* 0x00000001020a7825 */ /* 0x001fc800078e000a */
[----:B------:R-:W-:Y:S02]  /*0370*/  IMAD.MOV R17, RZ, RZ, -R13 ;  /* 0x000000ffff117224 */ /* 0x000fe400078e0a0d */
[----:B------:R-:W-:Y:S02]  /*0380*/  IMAD.IADD R20, R9, 0x1, R5 ;  /* 0x0000000109147824 */ /* 0x000fe400078e0205 */
[----:B------:R-:W-:-:S07]  /*0390*/  IMAD.IADD R18, R11, 0x1, R3 ;  /* 0x000000010b127824 */ /* 0x000fce00078e0203 */
.L_x_3:
[----:B------:R-:W-:-:S04]  /*03a0*/  IADD3 R14, P0, PT, R19, R10, RZ ;  /* 0x0000000a130e7210 */ /* 0x000fc80007f1e0ff */
[----:B------:R-:W-:-:S05]  /*03b0*/  LEA.HI.X.SX32 R15, R19, R18, 0x1, P0 ;  /* 0x00000012130f7211 */ /* 0x000fca00000f0eff */
[----:B0-----:R-:W2:Y:S01]  /*03c0*/  LDG.E.U8 R21, desc[UR4][R14.64+-0x2] ;  /* 0xfffffe040e157981 */ /* 0x001ea2000c1e1100 */
[----:B------:R-:W-:-:S04]  /*03d0*/  IADD3 R12, P0, PT, R7, R8, RZ ;  /* 0x00000008070c7210 */ /* 0x000fc80007f1e0ff */
[----:B------:R-:W-:-:S05]  /*03e0*/  LEA.HI.X.SX32 R13, R7, R20, 0x1, P0 ;  /* 0x00000014070d7211 */ /* 0x000fca00000f0eff */
[----:B--2---:R0:W-:Y:S04]  /*03f0*/  STG.E.U8 desc[UR4][R12.64+-0x1], R21 ;  /* 0xffffff150c007986 */ /* 0x0041e8000c101104 */
[----:B------:R-:W2:Y:S04]  /*0400*/  LDG.E.U8 R23, desc[UR4][R14.64+-0x1] ;  /* 0xffffff040e177981 */ /* 0x000ea8000c1e1100 */
[----:B--2---:R0:W-:Y:S04]  /*0410*/  STG.E.U8 desc[UR4][R12.64], R23 ;  /* 0x000000170c007986 */ /* 0x0041e8000c101104 */
[----:B------:R-:W2:Y:S04]  /*0420*/  LDG.E.U8 R25, desc[UR4][R14.64] ;  /* 0x000000040e197981 */ /* 0x000ea8000c1e1100 */
[----:B--2---:R0:W-:Y:S04]  /*0430*/  STG.E.U8 desc[UR4][R12.64+0x1], R25 ;  /* 0x000001190c007986 */ /* 0x0041e8000c101104 */
[----:B------:R-:W2:Y:S01]  /*0440*/  LDG.E.U8 R27, desc[UR4][R14.64+0x1] ;  /* 0x000001040e1b7981 */ /* 0x000ea2000c1e1100 */
[----:B------:R-:W-:Y:S01]  /*0450*/  IADD3 R17, PT, PT, R17, 0x1, RZ ;  /* 0x0000000111117810 */ /* 0x000fe20007ffe0ff */
[----:B------:R-:W-:-:S02]  /*0460*/  VIADD R16, R16, 0xfffffffc ;  /* 0xfffffffc10107836 */ /* 0x000fc40000000000 */
[----:B------:R-:W-:Y:S01]  /*0470*/  VIADD R7, R7, 0x4 ;  /* 0x0000000407077836 */ /* 0x000fe20000000000 */
[----:B------:R-:W-:Y:S01]  /*0480*/  ISETP.NE.AND P0, PT, R17, RZ, PT ;  /* 0x000000ff1100720c */ /* 0x000fe20003f05270 */
[----:B------:R-:W-:Y:S01]  /*0490*/  VIADD R19, R19, 0xfffffffc ;  /* 0xfffffffc13137836 */ /* 0x000fe20000000000 */
[----:B--2---:R0:W-:Y:S11]  /*04a0*/  STG.E.U8 desc[UR4][R12.64+0x2], R27 ;  /* 0x0000021b0c007986 */ /* 0x0041f6000c101104 */
[----:B------:R-:W-:Y:S05]  /*04b0*/  @P0 BRA `(.L_x_3) ;  /* 0xfffffffc00b80947 */ /* 0x000fea000383ffff */
[----:B------:R-:W-:Y:S05]  /*04c0*/  BSYNC.RECONVERGENT B1 ;  /* 0x0000000000017941 */ /* 0x000fea0003800200 */
.L_x_2:
[----:B0-----:R-:W-:-:S07]  /*04d0*/  IADD3 R13, PT, PT, R16, -0x4, RZ ;  /* 0xfffffffc100d7810 */ /* 0x001fce0007ffe0ff */
.L_x_1:
[----:B------:R-:W-:Y:S05]  /*04e0*/  BSYNC.RECONVERGENT B0 ;  /* 0x0000000000007941 */ /* 0x000fea0003800200 */
.L_x_0:
[----:B------:R-:W-:-:S13]  /*04f0*/  ISETP.GE.U32.AND P0, PT, R6, 0xc, PT ;  /* 0x0000000c0600780c */ /* 0x000fda0003f06070 */
[----:B------:R-:W-:Y:S05]  /*0500*/  @!P0 EXIT ;  /* 0x000000000000894d */ /* 0x000fea0003800000 */
.L_x_4:
[----:B------:R-:W-:Y:S02]  /*0510*/  SHF.R.S32.HI R6, RZ, 0x1f, R13 ;  /* 0x0000001fff067819 */ /* 0x000fe4000001140d */
[----:B0-----:R-:W-:-:S04]  /*0520*/  IADD3 R10, P0, P1, R13, -0x8, R2 ;  /* 0xfffffff80d0a7810 */ /* 0x001fc8000791e002 */
[----:B------:R-:W-:-:S05]  /*0530*/  IADD3.X R11, PT, PT, R6, -0x1, R3, P0, P1 ;  /* 0xffffffff060b7810 */ /* 0x000fca00007e2403 */
[----:B----4-:R-:W3:Y:S01]  /*0540*/  LDG.E.U8 R15, desc[UR4][R10.64+0x4] ;  /* 0x000004040a0f7981 */ /* 0x010ee2000c1e1100 */
[----:B------:R-:W-:Y:S02]  /*0550*/  SHF.R.S32.HI R6, RZ, 0x1f, R7 ;  /* 0x0000001fff067819 */ /* 0x000fe40000011407 */
[----:B--2---:R-:W-:-:S04]  /*0560*/  IADD3 R8, P0, P1, R7, 0x7, R4 ;  /* 0x0000000707087810 */ /* 0x004fc8000791e004 */
[----:B------:R-:W-:-:S05]  /*0570*/  IADD3.X R9, PT, PT, R6, R5, RZ, P0, P1 ;  /* 0x0000000506097210 */ /* 0x000fca00007e24ff */
[----:B---3--:R0:W-:Y:S04]  /*0580*/  STG.E.U8 desc[UR4][R8.64+-0x7], R15 ;  /* 0xfffff90f08007986 */ /* 0x0081e8000c101104 */
[----:B------:R-:W2:Y:S04]  /*0590*/  LDG.E.U8 R17, desc[UR4][R10.64+0x5] ;  /* 0x000005040a117981 */ /* 0x000ea8000c1e1100 */
[----:B--2---:R1:W-:Y:S04]  /*05a0*/  STG.E.U8 desc[UR4][R8.64+-0x6], R17 ;  /* 0xfffffa1108007986 */ /* 0x0043e8000c101104 */
[----:B------:R-:W2:Y:S04]  /*05b0*/  LDG.E.U8 R19, desc[UR4][R10.64+0x6] ;  /* 0x000006040a137981 */ /* 0x000ea8000c1e1100 */
[----:B--2---:R2:W-:Y:S04]  /*05c0*/  STG.E.U8 desc[UR4][R8.64+-0x5], R19 ;  /* 0xfffffb1308007986 */ /* 0x0045e8000c101104 */
[----:B------:R-:W3:Y:S04]  /*05d0*/  LDG.E.U8 R21, desc[UR4][R10.64+0x7] ;  /* 0x000007040a157981 */ /* 0x000ee8000c1e1100 */
[----:B---3--:R3:W-:Y:S04]  /*05e0*/  STG.E.U8 desc[UR4][R8.64+-0x4], R21 ;  /* 0xfffffc1508007986 */ /* 0x0087e8000c101104 */
[----:B------:R-:W4:Y:S04]  /*05f0*/  LDG.E.U8 R23, desc[UR4][R10.64] ;  /* 0x000000040a177981 */ /* 0x000f28000c1e1100 */
[----:B----4-:R4:W-:Y:S04]  /*0600*/  STG.E.U8 desc[UR4][R8.64+-0x3], R23 ;  /* 0xfffffd1708007986 */ /* 0x0109e8000c101104 */
[----:B------:R-:W5:Y:S04]  /*0610*/  LDG.E.U8 R25, desc[UR4][R10.64+0x1] ;  /* 0x000001040a197981 */ /* 0x000f68000c1e1100 */
[----:B-----5:R5:W-:Y:S04]  /*0620*/  STG.E.U8 desc[UR4][R8.64+-0x2], R25 ;  /* 0xfffffe1908007986 */ /* 0x020be8000c101104 */
[----:B0-----:R-:W2:Y:S04]  /*0630*/  LDG.E.U8 R15, desc[UR4][R10.64+0x2] ;  /* 0x000002040a0f7981 */ /* 0x001ea8000c1e1100 */
[----:B--2---:R0:W-:Y:S04]  /*0640*/  STG.E.U8 desc[UR4][R8.64+-0x1], R15 ;  /* 0xffffff0f08007986 */ /* 0x0041e8000c101104 */
[----:B-1----:R-:W2:Y:S04]  /*0650*/  LDG.E.U8 R17, desc[UR4][R10.64+0x3] ;  /* 0x000003040a117981 */ /* 0x002ea8000c1e1100 */
[----:B--2---:R1:W-:Y:S04]  /*0660*/  STG.E.U8 desc[UR4][R8.64], R17 ;  /* 0x0000001108007986 */ /* 0x0043e8000c101104 */
[----:B------:R-:W2:Y:S04]  /*0670*/  LDG.E.U8 R19, desc[UR4][R10.64+-0x4] ;  /* 0xfffffc040a137981 */ /* 0x000ea8000c1e1100 */
[----:B--2---:R2:W-:Y:S04]  /*0680*/  STG.E.U8 desc[UR4][R8.64+0x1], R19 ;  /* 0x0000011308007986 */ /* 0x0045e8000c101104 */
[----:B---3--:R-:W3:Y:S04]  /*0690*/  LDG.E.U8 R21, desc[UR4][R10.64+-0x3] ;  /* 0xfffffd040a157981 */ /* 0x008ee8000c1e1100 */
[----:B---3--:R3:W-:Y:S04]  /*06a0*/  STG.E.U8 desc[UR4][R8.64+0x2], R21 ;  /* 0x0000021508007986 */ /* 0x0087e8000c101104 */
[----:B----4-:R-:W4:Y:S04]  /*06b0*/  LDG.E.U8 R23, desc[UR4][R10.64+-0x2] ;  /* 0xfffffe040a177981 */ /* 0x010f28000c1e1100 */
[----:B----4-:R4:W-:Y:S04]  /*06c0*/  STG.E.U8 desc[UR4][R8.64+0x3], R23 ;  /* 0x0000031708007986 */ /* 0x0109e8000c101104 */
[----:B-----5:R-:W5:Y:S04]  /*06d0*/  LDG.E.U8 R25, desc[UR4][R10.64+-0x1] ;  /* 0xffffff040a197981 */ /* 0x020f68000c1e1100 */
[----:B-----5:R4:W-:Y:S04]  /*06e0*/  STG.E.U8 desc[UR4][R8.64+0x4], R25 ;  /* 0x0000041908007986 */ /* 0x0209e8000c101104 */
[----:B0-----:R-:W5:Y:S04]  /*06f0*/  LDG.E.U8 R15, desc[UR4][R10.64+-0x8] ;  /* 0xfffff8040a0f7981 */ /* 0x001f68000c1e1100 */
[----:B-----5:R4:W-:Y:S04]  /*0700*/  STG.E.U8 desc[UR4][R8.64+0x5], R15 ;  /* 0x0000050f08007986 */ /* 0x0209e8000c101104 */
[----:B-1----:R-:W5:Y:S04]  /*0710*/  LDG.E.U8 R17, desc[UR4][R10.64+-0x7] ;  /* 0xfffff9040a117981 */ /* 0x002f68000c1e1100 */
[----:B-----5:R4:W-:Y:S04]  /*0720*/  STG.E.U8 desc[UR4][R8.64+0x6], R17 ;  /* 0x0000061108007986 */ /* 0x0209e8000c101104 */
[----:B--2---:R-:W2:Y:S04]  /*0730*/  LDG.E.U8 R19, desc[UR4][R10.64+-0x6] ;  /* 0xfffffa040a137981 */ /* 0x004ea8000c1e1100 */
[----:B--2---:R4:W-:Y:S04]  /*0740*/  STG.E.U8 desc[UR4][R8.64+0x7], R19 ;  /* 0x0000071308007986 */ /* 0x0049e8000c101104 */
[----:B---3--:R-:W2:Y:S01]  /*0750*/  LDG.E.U8 R21, desc[UR4][R10.64+-0x5] ;  /* 0xfffffb040a157981 */ /* 0x008ea2000c1e1100 */
[----:B------:R-:W-:-:S02]  /*0760*/  VIADD R7, R7, 0x10 ;  /* 0x0000001007077836 */ /* 0x000fc40000000000 */
[----:B------:R-:W-:-:S03]  /*0770*/  VIADD R13, R13, 0xfffffff0 ;  /* 0xfffffff00d0d7836 */ /* 0x000fc60000000000 */
[----:B------:R-:W-:Y:S01]  /*0780*/  ISETP.GE.AND P0, PT, R7, R0, PT ;  /* 0x000000000700720c */ /* 0x000fe20003f06270 */
[----:B--2---:R4:W-:-:S12]  /*0790*/  STG.E.U8 desc[UR4][R8.64+0x8], R21 ;  /* 0x0000081508007986 */ /* 0x0049d8000c101104 */
[----:B------:R-:W-:Y:S05]  /*07a0*/  @!P0 BRA `(.L_x_4) ;  /* 0xfffffffc00588947 */ /* 0x000fea000383ffff */
[----:B------:R-:W-:Y:S05]  /*07b0*/  EXIT ;  /* 0x000000000000794d */ /* 0x000fea0003800000 */
.L_x_5:
[----:B------:R-:W-:-:S00]  /*07c0*/  BRA `(.L_x_5) ;  /* 0xfffffffc00fc7947 */ /* 0x000fc0000383ffff */
[----:B------:R-:W-:-:S00]  /*07d0*/  NOP ;  /* 0x0000000000007918 */ /* 0x000fc00000000000 */
        /* <DEDUP_REMOVED lines=10> */
.L_x_6:


//--------------------- .nv.shared.reserved.0     --------------------------
	.section	.nv.shared.reserved.0,"aw",@nobits
	.weak		__nv_reservedSMEM_offset_0_alias
	.size		__nv_reservedSMEM_offset_0_alias, 0, 64
	.other		__nv_reservedSMEM_offset_0_alias,@"STO_CUDA_RESERVED_SHARED STV_DEFAULT"
__nv_reservedSMEM_offset_0_alias:
	.zero		0
	.zero		64


//--------------------- .nv.constant0._Z13kernel_espejoPhS_ii --------------------------
	.section	.nv.constant0._Z13kernel_espejoPhS_ii,"a",@progbits
	.sectionflags	@""
	.align	4
.nv.constant0._Z13kernel_espejoPhS_ii:
	.zero		920


//--------------------- SYMBOLS --------------------------

	.type		.nv.reservedSmem.offset0,@object
	.size		.nv.reservedSmem.offset0,0x4
